	.headerflags	@"EF_CUDA_TEXMODE_UNIFIED EF_CUDA_64BIT_ADDRESS EF_CUDA_ACCELERATORS EF_CUDA_SM90 EF_CUDA_VIRTUAL_SM(EF_CUDA_SM90)"
	.elftype	@"ET_EXEC"


//--------------------- .nv.info                  --------------------------
	.section	.nv.info,"",@"SHT_CUDA_INFO"
	.align	4


	//----- nvinfo : EIATTR_REGCOUNT
	.align		4
        /*0000*/ 	.byte	0x04, 0x2f
        /*0002*/ 	.short	(.L_3 - .L_2)
	.align		4
.L_2:
        /*0004*/ 	.word	index@(triton_poi_fused__native_batch_norm_legit_no_training_sigmoid_28)
        /*0008*/ 	.word	0x00000017


	//----- nvinfo : EIATTR_MIN_STACK_SIZE
	.align		4
.L_3:
        /*000c*/ 	.byte	0x04, 0x12
        /*000e*/ 	.short	(.L_5 - .L_4)
	.align		4
.L_4:
        /*0010*/ 	.word	index@(triton_poi_fused__native_batch_norm_legit_no_training_sigmoid_28)
        /*0014*/ 	.word	0x00000000


	//----- nvinfo : EIATTR_FRAME_SIZE
	.align		4
.L_5:
        /*0018*/ 	.byte	0x04, 0x11
        /*001a*/ 	.short	(.L_7 - .L_6)
	.align		4
.L_6:
        /*001c*/ 	.word	index@(triton_poi_fused__native_batch_norm_legit_no_training_sigmoid_28)
        /*0020*/ 	.word	0x00000000


	//----- nvinfo : EIATTR_MIN_STACK_SIZE
	.align		4
.L_7:
        /*0024*/ 	.byte	0x04, 0x12
        /*0026*/ 	.short	(.L_9 - .L_8)
	.align		4
.L_8:
        /*0028*/ 	.word	index@(triton_poi_fused__native_batch_norm_legit_no_training_sigmoid_28)
        /*002c*/ 	.word	0x00000000
.L_9:


//--------------------- .nv.info.triton_poi_fused__native_batch_norm_legit_no_training_sigmoid_28 --------------------------
	.section	.nv.info.triton_poi_fused__native_batch_norm_legit_no_training_sigmoid_28,"",@"SHT_CUDA_INFO"
	.sectionflags	@""
	.align	4


	//----- nvinfo : EIATTR_CUDA_API_VERSION
	.align		4
        /*0000*/ 	.byte	0x04, 0x37
        /*0002*/ 	.short	(.L_11 - .L_10)
.L_10:
        /*0004*/ 	.word	0x0000007c


	//----- nvinfo : EIATTR_KPARAM_INFO
	.align		4
.L_11:
        /*0008*/ 	.byte	0x04, 0x17
        /*000a*/ 	.short	(.L_13 - .L_12)
.L_12:
        /*000c*/ 	.word	0x00000000
        /*0010*/ 	.short	0x0006
        /*0012*/ 	.short	0x0030
        /*0014*/ 	.byte	0x00, 0xf0, 0x11, 0x00


	//----- nvinfo : EIATTR_KPARAM_INFO
	.align		4
.L_13:
        /*0018*/ 	.byte	0x04, 0x17
        /*001a*/ 	.short	(.L_15 - .L_14)
.L_14:
        /*001c*/ 	.word	0x00000000
        /*0020*/ 	.short	0x0005
        /*0022*/ 	.short	0x0028
        /*0024*/ 	.byte	0x00, 0xf4, 0x21, 0x00


	//----- nvinfo : EIATTR_KPARAM_INFO
	.align		4
.L_15:
        /*0028*/ 	.byte	0x04, 0x17
        /*002a*/ 	.short	(.L_17 - .L_16)
.L_16:
        /*002c*/ 	.word	0x00000000
        /*0030*/ 	.short	0x0004
        /*0032*/ 	.short	0x0020
        /*0034*/ 	.byte	0x00, 0xf4, 0x21, 0x00


	//----- nvinfo : EIATTR_KPARAM_INFO
	.align		4
.L_17:
        /*0038*/ 	.byte	0x04, 0x17
        /*003a*/ 	.short	(.L_19 - .L_18)
.L_18:
        /*003c*/ 	.word	0x00000000
        /*0040*/ 	.short	0x0003
        /*0042*/ 	.short	0x0018
        /*0044*/ 	.byte	0x00, 0xf4, 0x21, 0x00


	//----- nvinfo : EIATTR_KPARAM_INFO
	.align		4
.L_19:
        /*0048*/ 	.byte	0x04, 0x17
        /*004a*/ 	.short	(.L_21 - .L_20)
.L_20:
        /*004c*/ 	.word	0x00000000
        /*0050*/ 	.short	0x0002
        /*0052*/ 	.short	0x0010
        /*0054*/ 	.byte	0x00, 0xf4, 0x21, 0x00


	//----- nvinfo : EIATTR_KPARAM_INFO
	.align		4
.L_21:
        /*0058*/ 	.byte	0x04, 0x17
        /*005a*/ 	.short	(.L_23 - .L_22)
.L_22:
        /*005c*/ 	.word	0x00000000
        /*0060*/ 	.short	0x0001
        /*0062*/ 	.short	0x0008
        /*0064*/ 	.byte	0x00, 0xf4, 0x21, 0x00


	//----- nvinfo : EIATTR_KPARAM_INFO
	.align		4
.L_23:
        /*0068*/ 	.byte	0x04, 0x17
        /*006a*/ 	.short	(.L_25 - .L_24)
.L_24:
        /*006c*/ 	.word	0x00000000
        /*0070*/ 	.short	0x0000
        /*0072*/ 	.short	0x0000
        /*0074*/ 	.byte	0x00, 0xf4, 0x21, 0x00


	//----- nvinfo : EIATTR_SPARSE_MMA_MASK
	.align		4
.L_25:
        /*0078*/ 	.byte	0x03, 0x50
        /*007a*/ 	.short	0x0000


	//----- nvinfo : EIATTR_MAXREG_COUNT
	.align		4
        /*007c*/ 	.byte	0x03, 0x1b
        /*007e*/ 	.short	0x00ff


	//----- nvinfo : EIATTR_EXIT_INSTR_OFFSETS
	.align		4
        /*0080*/ 	.byte	0x04, 0x1c
        /*0082*/ 	.short	(.L_27 - .L_26)


	//   ....[0]....
.L_26:
        /*0084*/ 	.word	0x00000550


	//   ....[1]....
        /*0088*/ 	.word	0x00000570


	//----- nvinfo : EIATTR_REQNTID
	.align		4
.L_27:
        /*008c*/ 	.byte	0x04, 0x10
        /*008e*/ 	.short	(.L_29 - .L_28)
.L_28:
        /*0090*/ 	.word	0x00000080
        /*0094*/ 	.word	0x00000001
        /*0098*/ 	.word	0x00000001


	//----- nvinfo : EIATTR_CBANK_PARAM_SIZE
	.align		4
.L_29:
        /*009c*/ 	.byte	0x03, 0x19
        /*009e*/ 	.short	0x0034


	//----- nvinfo : EIATTR_PARAM_CBANK
	.align		4
        /*00a0*/ 	.byte	0x04, 0x0a
        /*00a2*/ 	.short	(.L_31 - .L_30)
	.align		4
.L_30:
        /*00a4*/ 	.word	index@(.nv.constant0.triton_poi_fused__native_batch_norm_legit_no_training_sigmoid_28)
        /*00a8*/ 	.short	0x0210
        /*00aa*/ 	.short	0x0034


	//----- nvinfo : EIATTR_SW_WAR
	.align		4
.L_31:
        /*00ac*/ 	.byte	0x04, 0x36
        /*00ae*/ 	.short	(.L_33 - .L_32)
.L_32:
        /*00b0*/ 	.word	0x00000008
.L_33:


//--------------------- .nv.callgraph             --------------------------
	.section	.nv.callgraph,"",@"SHT_CUDA_CALLGRAPH"
	.align	4
	.sectionentsize	8
	.align		4
        /*0000*/ 	.word	0x00000000
	.align		4
        /*0004*/ 	.word	0xffffffff
	.align		4
        /*0008*/ 	.word	0x00000000
	.align		4
        /*000c*/ 	.word	0xfffffffe
	.align		4
        /*0010*/ 	.word	0x00000000
	.align		4
        /*0014*/ 	.word	0xfffffffd
	.align		4
        /*0018*/ 	.word	0x00000000
	.align		4
        /*001c*/ 	.word	0xfffffffc


//--------------------- .nv.constant4             --------------------------
	.section	.nv.constant4,"a",@progbits
	.align	8
	.align		8
.nv.constant4:
        /*0000*/ 	.dword	_$_str
	.align		8
        /*0008*/ 	.dword	_$_str_$_2


//--------------------- .text.triton_poi_fused__native_batch_norm_legit_no_training_sigmoid_28 --------------------------
	.section	.text.triton_poi_fused__native_batch_norm_legit_no_training_sigmoid_28,"ax",@progbits
	.align	128
        .global         triton_poi_fused__native_batch_norm_legit_no_training_sigmoid_28
        .type           triton_poi_fused__native_batch_norm_legit_no_training_sigmoid_28,@function
        .size           triton_poi_fused__native_batch_norm_legit_no_training_sigmoid_28,(.L_x_1 - triton_poi_fused__native_batch_norm_legit_no_training_sigmoid_28)
        .other          triton_poi_fused__native_batch_norm_legit_no_training_sigmoid_28,@"STO_CUDA_ENTRY STV_DEFAULT"
triton_poi_fused__native_batch_norm_legit_no_training_sigmoid_28:
.text.triton_poi_fused__native_batch_norm_legit_no_training_sigmoid_28:
[----:B------:R-:W0:Y:S01]  /*0000*/  LDC R1, c[0x0][0x28] ;  /* 0x00000a00ff017b82 */ /* 0x000e220000000800 */
[----:B------:R-:W1:Y:S07]  /*0010*/  S2R R0, SR_TID.X ;  /* 0x0000000000007919 */ /* 0x000e6e0000002100 */
[----:B------:R-:W2:Y:S01]  /*0020*/  LDC.64 R8, c[0x0][0x220] ;  /* 0x00008800ff087b82 */ /* 0x000ea20000000a00 */
[----:B------:R-:W-:Y:S01]  /*0030*/  ULDC.64 UR4, c[0x0][0x208] ;  /* 0x0000820000047ab9 */ /* 0x000fe20000000a00 */
[----:B------:R-:W3:Y:S06]  /*0040*/  S2R R3, SR_CTAID.X ;  /* 0x0000000000037919 */ /* 0x000eec0000002500 */
[----:B------:R-:W4:Y:S08]  /*0050*/  LDC.64 R14, c[0x0][0x218] ;  /* 0x00008600ff0e7b82 */ /* 0x000f300000000a00 */
[----:B------:R-:W5:Y:S08]  /*0060*/  LDC.64 R12, c[0x0][0x210] ;  /* 0x00008400ff0c7b82 */ /* 0x000f700000000a00 */
[----:B------:R-:W5:Y:S01]  /*0070*/  LDC.64 R16, c[0x0][0x228] ;  /* 0x00008a00ff107b82 */ /* 0x000f620000000a00 */
[----:B-1----:R-:W-:-:S07]  /*0080*/  SHF.L.U32 R0, R0, 0x1, RZ ;  /* 0x0000000100007819 */ /* 0x002fce00000006ff */
[----:B------:R-:W1:Y:S01]  /*0090*/  LDC.64 R18, c[0x0][0x230] ;  /* 0x00008c00ff127b82 */ /* 0x000e620000000a00 */
[----:B------:R-:W-:-:S04]  /*00a0*/  LOP3.LUT R0, R0, 0xfe, RZ, 0xc0, !PT ;  /* 0x000000fe00007812 */ /* 0x000fc800078ec0ff */
[----:B---3--:R-:W-:-:S04]  /*00b0*/  LEA R0, R3, R0, 0x8 ;  /* 0x0000000003007211 */ /* 0x008fc800078e40ff */
[C---:B------:R-:W-:Y:S01]  /*00c0*/  ISETP.GE.AND P0, PT, R0.reuse, 0x180, PT ;  /* 0x000001800000780c */ /* 0x040fe20003f06270 */
[----:B------:R-:W-:-:S05]  /*00d0*/  IMAD.HI R2, R0, 0x2aaaaaab, RZ ;  /* 0x2aaaaaab00027827 */ /* 0x000fca00078e02ff */
[----:B------:R-:W-:-:S04]  /*00e0*/  SHF.R.U32.HI R3, RZ, 0x1f, R2 ;  /* 0x0000001fff037819 */ /* 0x000fc80000011602 */
[----:B------:R-:W-:-:S05]  /*00f0*/  LEA.HI R3, R2, R3, RZ, 0x1c ;  /* 0x0000000302037211 */ /* 0x000fca00078fe0ff */
[----:B------:R-:W-:Y:S01]  /*0100*/  IMAD R11, R3, -0x60, R0 ;  /* 0xffffffa0030b7824 */ /* 0x000fe200078e0200 */
[----:B------:R-:W-:-:S03]  /*0110*/  CS2R R2, SRZ ;  /* 0x0000000000027805 */ /* 0x000fc6000001ff00 */
[----:B--2---:R-:W-:-:S05]  /*0120*/  IMAD.WIDE R8, R11, 0x4, R8 ;  /* 0x000000040b087825 */ /* 0x004fca00078e0208 */
[----:B------:R2:W3:Y:S01]  /*0130*/  @!P0 LDG.E.EL.64 R2, desc[UR4][R8.64] ;  /* 0x0000000408028981 */ /* 0x0004e2000c2e1b00 */
[----:B------:R-:W-:Y:S02]  /*0140*/  CS2R R4, SRZ ;  /* 0x0000000000047805 */ /* 0x000fe4000001ff00 */
[----:B------:R-:W-:Y:S01]  /*0150*/  CS2R R6, SRZ ;  /* 0x0000000000067805 */ /* 0x000fe2000001ff00 */
[----:B----4-:R-:W-:-:S04]  /*0160*/  IMAD.WIDE R14, R11, 0x4, R14 ;  /* 0x000000040b0e7825 */ /* 0x010fc800078e020e */
[----:B-----5:R-:W-:Y:S01]  /*0170*/  IMAD.WIDE R12, R0, 0x4, R12 ;  /* 0x00000004000c7825 */ /* 0x020fe200078e020c */
[----:B------:R4:W5:Y:S03]  /*0180*/  @!P0 LDG.E.EL.64 R4, desc[UR4][R14.64] ;  /* 0x000000040e048981 */ /* 0x000966000c2e1b00 */
[C---:B0-----:R-:W-:Y:S01]  /*0190*/  IMAD.WIDE R16, R11.reuse, 0x4, R16 ;  /* 0x000000040b107825 */ /* 0x041fe200078e0210 */
[----:B------:R0:W5:Y:S01]  /*01a0*/  @!P0 LDG.E.64 R6, desc[UR4][R12.64] ;  /* 0x000000040c068981 */ /* 0x000162000c1e1b00 */
[----:B--2---:R-:W-:Y:S02]  /*01b0*/  CS2R R8, SRZ ;  /* 0x0000000000087805 */ /* 0x004fe4000001ff00 */
[----:B-1----:R-:W-:Y:S01]  /*01c0*/  IMAD.WIDE R18, R11, 0x4, R18 ;  /* 0x000000040b127825 */ /* 0x002fe200078e0212 */
[----:B------:R-:W-:-:S04]  /*01d0*/  CS2R R10, SRZ ;  /* 0x00000000000a7805 */ /* 0x000fc8000001ff00 */
[----:B------:R-:W2:Y:S04]  /*01e0*/  @!P0 LDG.E.EL.64 R8, desc[UR4][R18.64] ;  /* 0x0000000412088981 */ /* 0x000ea8000c2e1b00 */
[----:B------:R-:W2:Y:S01]  /*01f0*/  @!P0 LDG.E.EL.64 R10, desc[UR4][R16.64] ;  /* 0x00000004100a8981 */ /* 0x000ea2000c2e1b00 */
[----:B---3--:R-:W-:Y:S01]  /*0200*/  FADD R2, R2, 9.9999997473787516356e-06 ;  /* 0x3727c5ac02027421 */ /* 0x008fe20000000000 */
[----:B------:R-:W-:-:S03]  /*0210*/  FADD R3, R3, 9.9999997473787516356e-06 ;  /* 0x3727c5ac03037421 */ /* 0x000fc60000000000 */
[----:B------:R-:W1:Y:S08]  /*0220*/  MUFU.SQRT R20, R2 ;  /* 0x0000000200147308 */ /* 0x000e700000002000 */
[----:B----4-:R-:W3:Y:S01]  /*0230*/  MUFU.SQRT R14, R3 ;  /* 0x00000003000e7308 */ /* 0x010ee20000002000 */
[C---:B-1----:R-:W-:Y:S02]  /*0240*/  FSETP.GT.AND P1, PT, R20.reuse, 8.50705917302346158658e+37, PT ;  /* 0x7e8000001400780b */ /* 0x042fe40003f24000 */
[----:B------:R-:W-:-:S02]  /*0250*/  FSETP.GEU.AND P3, PT, R20, 1.175494350822287508e-38, PT ;  /* 0x008000001400780b */ /* 0x000fc40003f6e000 */
[C---:B---3--:R-:W-:Y:S02]  /*0260*/  FSETP.GT.AND P2, PT, R14.reuse, 8.50705917302346158658e+37, PT ;  /* 0x7e8000000e00780b */ /* 0x048fe40003f44000 */
[----:B------:R-:W-:-:S07]  /*0270*/  FSETP.GEU.AND P4, PT, R14, 1.175494350822287508e-38, PT ;  /* 0x008000000e00780b */ /* 0x000fce0003f8e000 */
[----:B------:R-:W-:Y:S01]  /*0280*/  @P1 FMUL R20, R20, 0.25 ;  /* 0x3e80000014141820 */ /* 0x000fe20000400000 */
[----:B------:R-:W-:-:S03]  /*0290*/  HFMA2.MMA R2, -RZ, RZ, 1.625, 0 ;  /* 0x3e800000ff027435 */ /* 0x000fc600000001ff */
[----:B------:R-:W-:Y:S01]  /*02a0*/  @!P3 FMUL R20, R20, 16777216 ;  /* 0x4b8000001414b820 */ /* 0x000fe20000400000 */
[----:B------:R-:W-:-:S04]  /*02b0*/  @P2 FMUL R14, R14, 0.25 ;  /* 0x3e8000000e0e2820 */ /* 0x000fc80000400000 */
[----:B------:R-:W-:Y:S01]  /*02c0*/  @!P4 FMUL R14, R14, 16777216 ;  /* 0x4b8000000e0ec820 */ /* 0x000fe20000400000 */
[----:B------:R-:W1:Y:S01]  /*02d0*/  MUFU.RCP R20, R20 ;  /* 0x0000001400147308 */ /* 0x000e620000001000 */
[----:B------:R-:W-:-:S07]  /*02e0*/  FSEL R3, R2, 1, P1 ;  /* 0x3f80000002037808 */ /* 0x000fce0000800000 */
[----:B------:R-:W3:Y:S01]  /*02f0*/  MUFU.RCP R14, R14 ;  /* 0x0000000e000e7308 */ /* 0x000ee20000001000 */
[----:B0-----:R-:W-:Y:S01]  /*0300*/  FSEL R13, R2, 1, P2 ;  /* 0x3f800000020d7808 */ /* 0x001fe20001000000 */
[----:B------:R-:W-:Y:S01]  /*0310*/  @!P3 FMUL R3, R3, 16777216 ;  /* 0x4b8000000303b820 */ /* 0x000fe20000400000 */
[----:B-----5:R-:W-:-:S03]  /*0320*/  FADD R4, -R4, R6 ;  /* 0x0000000604047221 */ /* 0x020fc60000000100 */
[----:B------:R-:W-:Y:S01]  /*0330*/  @!P4 FMUL R13, R13, 16777216 ;  /* 0x4b8000000d0dc820 */ /* 0x000fe20000400000 */
[----:B-1----:R-:W-:Y:S01]  /*0340*/  FMUL R3, R20, R3 ;  /* 0x0000000314037220 */ /* 0x002fe20000400000 */
[----:B------:R-:W-:-:S03]  /*0350*/  FADD R5, -R5, R7 ;  /* 0x0000000705057221 */ /* 0x000fc60000000100 */
[----:B------:R-:W-:Y:S01]  /*0360*/  FMUL R3, R4, R3 ;  /* 0x0000000304037220 */ /* 0x000fe20000400000 */
[----:B---3--:R-:W-:-:S04]  /*0370*/  FMUL R6, R14, R13 ;  /* 0x0000000d0e067220 */ /* 0x008fc80000400000 */
[----:B------:R-:W-:Y:S01]  /*0380*/  FMUL R6, R5, R6 ;  /* 0x0000000605067220 */ /* 0x000fe20000400000 */
[----:B--2---:R-:W-:-:S03]  /*0390*/  FFMA R3, R3, R10, R8 ;  /* 0x0000000a03037223 */ /* 0x004fc60000000008 */
[----:B------:R-:W-:Y:S01]  /*03a0*/  FFMA R6, R6, R11, R9 ;  /* 0x0000000b06067223 */ /* 0x000fe20000000009 */
[----:B------:R-:W-:-:S03]  /*03b0*/  FADD R3, RZ, -R3 ;  /* 0x80000003ff037221 */ /* 0x000fc60000000000 */
[----:B------:R-:W-:Y:S01]  /*03c0*/  FADD R6, RZ, -R6 ;  /* 0x80000006ff067221 */ /* 0x000fe20000000000 */
[----:B------:R-:W-:-:S03]  /*03d0*/  FMUL R3, R3, 1.4426950216293334961 ;  /* 0x3fb8aa3b03037820 */ /* 0x000fc60000400000 */
[----:B------:R-:W-:Y:S02]  /*03e0*/  FMUL R6, R6, 1.4426950216293334961 ;  /* 0x3fb8aa3b06067820 */ /* 0x000fe40000400000 */
[----:B------:R-:W-:-:S03]  /*03f0*/  FSETP.GEU.AND P1, PT, R3, -126, PT ;  /* 0xc2fc00000300780b */ /* 0x000fc60003f2e000 */
[----:B------:R-:W-:-:S10]  /*0400*/  FSETP.GEU.AND P2, PT, R6, -126, PT ;  /* 0xc2fc00000600780b */ /* 0x000fd40003f4e000 */
[----:B------:R-:W-:-:S03]  /*0410*/  @!P1 FMUL R3, R3, 0.5 ;  /* 0x3f00000003039820 */ /* 0x000fc60000400000 */
[----:B------:R-:W-:Y:S01]  /*0420*/  @!P2 FMUL R6, R6, 0.5 ;  /* 0x3f0000000606a820 */ /* 0x000fe20000400000 */
[----:B------:R-:W0:Y:S08]  /*0430*/  MUFU.EX2 R4, R3 ;  /* 0x0000000300047308 */ /* 0x000e300000000800 */
[----:B------:R-:W1:Y:S01]  /*0440*/  MUFU.EX2 R5, R6 ;  /* 0x0000000600057308 */ /* 0x000e620000000800 */
[----:B0-----:R-:W-:-:S04]  /*0450*/  @!P1 FMUL R4, R4, R4 ;  /* 0x0000000404049220 */ /* 0x001fc80000400000 */
[----:B------:R-:W-:Y:S01]  /*0460*/  FADD R7, R4, 1 ;  /* 0x3f80000004077421 */ /* 0x000fe20000000000 */
[----:B-1----:R-:W-:-:S04]  /*0470*/  @!P2 FMUL R5, R5, R5 ;  /* 0x000000050505a220 */ /* 0x002fc80000400000 */
[----:B------:R-:W-:Y:S01]  /*0480*/  FADD R8, R5, 1 ;  /* 0x3f80000005087421 */ /* 0x000fe20000000000 */
[----:B------:R-:W-:Y:S01]  /*0490*/  FSETP.GT.AND P1, PT, R7, 8.50705917302346158658e+37, PT ;  /* 0x7e8000000700780b */ /* 0x000fe20003f24000 */
[----:B------:R-:W0:Y:S03]  /*04a0*/  LDC.64 R4, c[0x0][0x238] ;  /* 0x00008e00ff047b82 */ /* 0x000e260000000a00 */
[----:B------:R-:W-:-:S09]  /*04b0*/  FSETP.GT.AND P2, PT, R8, 8.50705917302346158658e+37, PT ;  /* 0x7e8000000800780b */ /* 0x000fd20003f44000 */
[----:B------:R-:W-:-:S04]  /*04c0*/  @P1 FMUL R7, R7, 0.25 ;  /* 0x3e80000007071820 */ /* 0x000fc80000400000 */
[----:B------:R-:W-:Y:S02]  /*04d0*/  @P2 FMUL R8, R8, 0.25 ;  /* 0x3e80000008082820 */ /* 0x000fe40000400000 */
[----:B------:R-:W1:Y:S08]  /*04e0*/  MUFU.RCP R7, R7 ;  /* 0x0000000700077308 */ /* 0x000e700000001000 */
[----:B------:R-:W2:Y:S01]  /*04f0*/  MUFU.RCP R8, R8 ;  /* 0x0000000800087308 */ /* 0x000ea20000001000 */
[----:B------:R-:W-:-:S02]  /*0500*/  FSEL R6, R2, 1, P1 ;  /* 0x3f80000002067808 */ /* 0x000fc40000800000 */
[----:B------:R-:W-:Y:S01]  /*0510*/  FSEL R9, R2, 1, P2 ;  /* 0x3f80000002097808 */ /* 0x000fe20001000000 */
[----:B0-----:R-:W-:-:S04]  /*0520*/  IMAD.WIDE R2, R0, 0x4, R4 ;  /* 0x0000000400027825 */ /* 0x001fc800078e0204 */
[----:B-1----:R-:W-:Y:S01]  /*0530*/  FMUL R4, R7, R6 ;  /* 0x0000000607047220 */ /* 0x002fe20000400000 */
[----:B--2---:R-:W-:Y:S01]  /*0540*/  FMUL R5, R8, R9 ;  /* 0x0000000908057220 */ /* 0x004fe20000400000 */
[----:B------:R-:W-:Y:S06]  /*0550*/  @P0 EXIT ;  /* 0x000000000000094d */ /* 0x000fec0003800000 */
[----:B------:R-:W-:Y:S01]  /*0560*/  STG.E.64 desc[UR4][R2.64], R4 ;  /* 0x0000000402007986 */ /* 0x000fe2000c101b04 */
[----:B------:R-:W-:Y:S05]  /*0570*/  EXIT ;  /* 0x000000000000794d */ /* 0x000fea0003800000 */
.L_x_0:
[----:B------:R-:W-:-:S00]  /*0580*/  BRA `(.L_x_0) ;  /* 0xfffffffc00fc7947 */ /* 0x000fc0000383ffff */
[----:B------:R-:W-:-:S00]  /*0590*/  NOP ;  /* 0x0000000000007918 */ /* 0x000fc00000000000 */
        /* <DEDUP_REMOVED lines=14> */
.L_x_1:


//--------------------- .nv.global.init           --------------------------
	.section	.nv.global.init,"aw",@progbits
.nv.global.init:
	.type		_$_str,@object
	.size		_$_str,(_$_str_$_2 - _$_str)
_$_str:
        /*0000*/ 	.byte	0x5f, 0x5f, 0x43, 0x55, 0x44, 0x41, 0x5f, 0x46, 0x54, 0x5a, 0x00
	.type		_$_str_$_2,@object
	.size		_$_str_$_2,(.L_1 - _$_str_$_2)
_$_str_$_2:
        /*000b*/ 	.byte	0x5f, 0x5f, 0x43, 0x55, 0x44, 0x41, 0x5f, 0x50, 0x52, 0x45, 0x43, 0x5f, 0x53, 0x51, 0x52, 0x54
        /*001b*/ 	.byte	0x00
.L_1:


//--------------------- .nv.constant0.triton_poi_fused__native_batch_norm_legit_no_training_sigmoid_28 --------------------------
	.section	.nv.constant0.triton_poi_fused__native_batch_norm_legit_no_training_sigmoid_28,"a",@progbits
	.sectionflags	@""
	.align	4
.nv.constant0.triton_poi_fused__native_batch_norm_legit_no_training_sigmoid_28:
	.zero		580
